//
// Generated by NVIDIA NVVM Compiler
//
// Compiler Build ID: CL-36424714
// Cuda compilation tools, release 13.0, V13.0.88
// Based on NVVM 20.0.0
//

.version 9.0
.target sm_100
.address_size 64

	// .globl	_Z6kernelP6uchar4ii
.const .align 8 .b8 constVectors[6120];
.const .align 4 .u32 actualSize;

.visible .entry _Z6kernelP6uchar4ii(
	.param .u64 .ptr .align 1 _Z6kernelP6uchar4ii_param_0,
	.param .u32 _Z6kernelP6uchar4ii_param_1,
	.param .u32 _Z6kernelP6uchar4ii_param_2
)
{
	.reg .pred 	%p<47>;
	.reg .b16 	%rs<8>;
	.reg .b32 	%r<81>;
	.reg .b64 	%rd<30>;
	.reg .b64 	%fd<134>;

	ld.param.u64 	%rd12, [_Z6kernelP6uchar4ii_param_0];
	ld.param.u32 	%r23, [_Z6kernelP6uchar4ii_param_1];
	ld.param.u32 	%r24, [_Z6kernelP6uchar4ii_param_2];
	cvta.to.global.u64 	%rd1, %rd12;
	mov.u32 	%r25, %nctaid.x;
	mov.u32 	%r26, %ntid.x;
	mul.lo.s32 	%r27, %r25, %r26;
	cvt.u64.u32 	%rd2, %r27;
	mov.u32 	%r28, %ctaid.x;
	mov.u32 	%r29, %tid.x;
	mad.lo.s32 	%r30, %r26, %r28, %r29;
	cvt.u64.u32 	%rd27, %r30;
	mul.lo.s32 	%r31, %r24, %r23;
	cvt.s64.s32 	%rd4, %r31;
	setp.ge.u64 	%p1, %rd27, %rd4;
	@%p1 bra 	$L__BB0_16;
	ld.const.u32 	%r1, [actualSize];
	setp.gt.s32 	%p2, %r1, 0;
	@%p2 bra 	$L__BB0_2;
	bra.uni 	$L__BB0_15;
$L__BB0_2:
	and.b32  	%r2, %r1, 7;
	and.b32  	%r3, %r1, 2147483640;
	mov.u64 	%rd25, constVectors;
$L__BB0_3:
	setp.lt.u32 	%p4, %r1, 8;
	shl.b64 	%rd15, %rd27, 2;
	add.s64 	%rd6, %rd1, %rd15;
	.pragma "used_bytes_mask 7";
	ld.global.u32 	%r35, [%rd6];
	bfe.u32 	%r36, %r35, 0, 8;
	cvt.u16.u32 	%rs2, %r36;
	and.b16  	%rs3, %rs2, 255;
	bfe.u32 	%r37, %r35, 8, 8;
	cvt.u16.u32 	%rs4, %r37;
	and.b16  	%rs5, %rs4, 255;
	bfe.u32 	%r38, %r35, 16, 8;
	cvt.u16.u32 	%rs6, %r38;
	and.b16  	%rs7, %rs6, 255;
	cvt.rn.f64.u16 	%fd1, %rs3;
	cvt.rn.f64.u16 	%fd2, %rs5;
	cvt.rn.f64.u16 	%fd3, %rs7;
	mov.b32 	%r80, -1;
	mov.f64 	%fd131, 0d0000000000000000;
	mov.b32 	%r75, 0;
	@%p4 bra 	$L__BB0_6;
	mov.u64 	%rd17, constVectors;
	add.s64 	%rd28, %rd17, 96;
	mov.b32 	%r80, -1;
	mov.f64 	%fd131, 0d0000000000000000;
	mov.b32 	%r69, 0;
$L__BB0_5:
	.pragma "nounroll";
	ld.const.f64 	%fd13, [%rd28+-96];
	fma.rn.f64 	%fd14, %fd13, %fd1, 0d0000000000000000;
	ld.const.f64 	%fd15, [%rd28+-88];
	fma.rn.f64 	%fd16, %fd15, %fd2, %fd14;
	ld.const.f64 	%fd17, [%rd28+-80];
	fma.rn.f64 	%fd18, %fd17, %fd3, %fd16;
	setp.eq.s32 	%p5, %r80, -1;
	setp.lt.f64 	%p6, %fd131, %fd18;
	or.pred  	%p7, %p5, %p6;
	selp.b32 	%r41, %r69, %r80, %p7;
	selp.f64 	%fd20, %fd18, %fd131, %p7;
	ld.const.f64 	%fd21, [%rd28+-72];
	fma.rn.f64 	%fd22, %fd21, %fd1, 0d0000000000000000;
	ld.const.f64 	%fd23, [%rd28+-64];
	fma.rn.f64 	%fd24, %fd23, %fd2, %fd22;
	ld.const.f64 	%fd25, [%rd28+-56];
	fma.rn.f64 	%fd26, %fd25, %fd3, %fd24;
	setp.lt.f64 	%p8, %fd20, %fd26;
	add.s32 	%r42, %r69, 1;
	selp.b32 	%r43, %r42, %r41, %p8;
	selp.f64 	%fd27, %fd26, %fd20, %p8;
	ld.const.f64 	%fd29, [%rd28+-48];
	fma.rn.f64 	%fd30, %fd29, %fd1, 0d0000000000000000;
	ld.const.f64 	%fd31, [%rd28+-40];
	fma.rn.f64 	%fd32, %fd31, %fd2, %fd30;
	ld.const.f64 	%fd33, [%rd28+-32];
	fma.rn.f64 	%fd34, %fd33, %fd3, %fd32;
	setp.eq.s32 	%p9, %r43, -1;
	setp.lt.f64 	%p10, %fd27, %fd34;
	or.pred  	%p11, %p9, %p10;
	add.s32 	%r44, %r69, 2;
	selp.b32 	%r45, %r44, %r43, %p11;
	selp.f64 	%fd36, %fd34, %fd27, %p11;
	ld.const.f64 	%fd37, [%rd28+-24];
	fma.rn.f64 	%fd38, %fd37, %fd1, 0d0000000000000000;
	ld.const.f64 	%fd39, [%rd28+-16];
	fma.rn.f64 	%fd40, %fd39, %fd2, %fd38;
	ld.const.f64 	%fd41, [%rd28+-8];
	fma.rn.f64 	%fd42, %fd41, %fd3, %fd40;
	setp.lt.f64 	%p12, %fd36, %fd42;
	add.s32 	%r46, %r69, 3;
	selp.b32 	%r47, %r46, %r45, %p12;
	selp.f64 	%fd43, %fd42, %fd36, %p12;
	ld.const.f64 	%fd45, [%rd28];
	fma.rn.f64 	%fd46, %fd45, %fd1, 0d0000000000000000;
	ld.const.f64 	%fd47, [%rd28+8];
	fma.rn.f64 	%fd48, %fd47, %fd2, %fd46;
	ld.const.f64 	%fd49, [%rd28+16];
	fma.rn.f64 	%fd50, %fd49, %fd3, %fd48;
	setp.eq.s32 	%p13, %r47, -1;
	setp.lt.f64 	%p14, %fd43, %fd50;
	or.pred  	%p15, %p13, %p14;
	add.s32 	%r48, %r69, 4;
	selp.b32 	%r49, %r48, %r47, %p15;
	selp.f64 	%fd52, %fd50, %fd43, %p15;
	ld.const.f64 	%fd53, [%rd28+24];
	fma.rn.f64 	%fd54, %fd53, %fd1, 0d0000000000000000;
	ld.const.f64 	%fd55, [%rd28+32];
	fma.rn.f64 	%fd56, %fd55, %fd2, %fd54;
	ld.const.f64 	%fd57, [%rd28+40];
	fma.rn.f64 	%fd58, %fd57, %fd3, %fd56;
	setp.lt.f64 	%p16, %fd52, %fd58;
	add.s32 	%r50, %r69, 5;
	selp.b32 	%r51, %r50, %r49, %p16;
	selp.f64 	%fd59, %fd58, %fd52, %p16;
	ld.const.f64 	%fd61, [%rd28+48];
	fma.rn.f64 	%fd62, %fd61, %fd1, 0d0000000000000000;
	ld.const.f64 	%fd63, [%rd28+56];
	fma.rn.f64 	%fd64, %fd63, %fd2, %fd62;
	ld.const.f64 	%fd65, [%rd28+64];
	fma.rn.f64 	%fd66, %fd65, %fd3, %fd64;
	setp.eq.s32 	%p17, %r51, -1;
	setp.lt.f64 	%p18, %fd59, %fd66;
	or.pred  	%p19, %p17, %p18;
	add.s32 	%r52, %r69, 6;
	selp.b32 	%r53, %r52, %r51, %p19;
	selp.f64 	%fd68, %fd66, %fd59, %p19;
	ld.const.f64 	%fd69, [%rd28+72];
	fma.rn.f64 	%fd70, %fd69, %fd1, 0d0000000000000000;
	ld.const.f64 	%fd71, [%rd28+80];
	fma.rn.f64 	%fd72, %fd71, %fd2, %fd70;
	ld.const.f64 	%fd73, [%rd28+88];
	fma.rn.f64 	%fd74, %fd73, %fd3, %fd72;
	setp.lt.f64 	%p20, %fd68, %fd74;
	add.s32 	%r54, %r69, 7;
	selp.b32 	%r80, %r54, %r53, %p20;
	selp.f64 	%fd131, %fd74, %fd68, %p20;
	add.s64 	%rd28, %rd28, 192;
	add.s32 	%r69, %r69, 8;
	setp.ne.s32 	%p21, %r69, %r3;
	mov.u32 	%r75, %r3;
	@%p21 bra 	$L__BB0_5;
$L__BB0_6:
	setp.eq.s32 	%p22, %r2, 0;
	@%p22 bra 	$L__BB0_14;
	add.s32 	%r56, %r2, -1;
	setp.lt.u32 	%p23, %r56, 3;
	@%p23 bra 	$L__BB0_9;
	mul.wide.u32 	%rd18, %r75, 24;
	add.s64 	%rd20, %rd25, %rd18;
	ld.const.f64 	%fd75, [%rd20];
	fma.rn.f64 	%fd76, %fd75, %fd1, 0d0000000000000000;
	ld.const.f64 	%fd77, [%rd20+8];
	fma.rn.f64 	%fd78, %fd77, %fd2, %fd76;
	ld.const.f64 	%fd79, [%rd20+16];
	fma.rn.f64 	%fd80, %fd79, %fd3, %fd78;
	setp.eq.s32 	%p24, %r80, -1;
	setp.lt.f64 	%p25, %fd131, %fd80;
	or.pred  	%p26, %p24, %p25;
	selp.b32 	%r57, %r75, %r80, %p26;
	selp.f64 	%fd82, %fd80, %fd131, %p26;
	add.s32 	%r58, %r75, 1;
	ld.const.f64 	%fd83, [%rd20+24];
	fma.rn.f64 	%fd84, %fd83, %fd1, 0d0000000000000000;
	ld.const.f64 	%fd85, [%rd20+32];
	fma.rn.f64 	%fd86, %fd85, %fd2, %fd84;
	ld.const.f64 	%fd87, [%rd20+40];
	fma.rn.f64 	%fd88, %fd87, %fd3, %fd86;
	setp.lt.f64 	%p27, %fd82, %fd88;
	selp.b32 	%r59, %r58, %r57, %p27;
	selp.f64 	%fd89, %fd88, %fd82, %p27;
	add.s32 	%r60, %r75, 2;
	ld.const.f64 	%fd91, [%rd20+48];
	fma.rn.f64 	%fd92, %fd91, %fd1, 0d0000000000000000;
	ld.const.f64 	%fd93, [%rd20+56];
	fma.rn.f64 	%fd94, %fd93, %fd2, %fd92;
	ld.const.f64 	%fd95, [%rd20+64];
	fma.rn.f64 	%fd96, %fd95, %fd3, %fd94;
	setp.eq.s32 	%p28, %r59, -1;
	setp.lt.f64 	%p29, %fd89, %fd96;
	or.pred  	%p30, %p28, %p29;
	selp.b32 	%r61, %r60, %r59, %p30;
	selp.f64 	%fd98, %fd96, %fd89, %p30;
	add.s32 	%r62, %r75, 3;
	ld.const.f64 	%fd100, [%rd20+72];
	fma.rn.f64 	%fd101, %fd100, %fd1, 0d0000000000000000;
	ld.const.f64 	%fd102, [%rd20+80];
	fma.rn.f64 	%fd103, %fd102, %fd2, %fd101;
	ld.const.f64 	%fd104, [%rd20+88];
	fma.rn.f64 	%fd105, %fd104, %fd3, %fd103;
	setp.eq.s32 	%p31, %r61, -1;
	setp.lt.f64 	%p32, %fd98, %fd105;
	or.pred  	%p33, %p31, %p32;
	selp.b32 	%r80, %r62, %r61, %p33;
	selp.f64 	%fd131, %fd105, %fd98, %p33;
	add.s32 	%r75, %r75, 4;
$L__BB0_9:
	and.b32  	%r64, %r1, 3;
	setp.eq.s32 	%p34, %r64, 0;
	@%p34 bra 	$L__BB0_14;
	setp.eq.s32 	%p35, %r64, 1;
	@%p35 bra 	$L__BB0_12;
	mul.wide.u32 	%rd21, %r75, 24;
	add.s64 	%rd23, %rd25, %rd21;
	ld.const.f64 	%fd107, [%rd23];
	fma.rn.f64 	%fd108, %fd107, %fd1, 0d0000000000000000;
	ld.const.f64 	%fd109, [%rd23+8];
	fma.rn.f64 	%fd110, %fd109, %fd2, %fd108;
	ld.const.f64 	%fd111, [%rd23+16];
	fma.rn.f64 	%fd112, %fd111, %fd3, %fd110;
	setp.eq.s32 	%p36, %r80, -1;
	setp.lt.f64 	%p37, %fd131, %fd112;
	or.pred  	%p38, %p36, %p37;
	selp.b32 	%r65, %r75, %r80, %p38;
	selp.f64 	%fd114, %fd112, %fd131, %p38;
	add.s32 	%r66, %r75, 1;
	ld.const.f64 	%fd116, [%rd23+24];
	fma.rn.f64 	%fd117, %fd116, %fd1, 0d0000000000000000;
	ld.const.f64 	%fd118, [%rd23+32];
	fma.rn.f64 	%fd119, %fd118, %fd2, %fd117;
	ld.const.f64 	%fd120, [%rd23+40];
	fma.rn.f64 	%fd121, %fd120, %fd3, %fd119;
	setp.eq.s32 	%p39, %r65, -1;
	setp.lt.f64 	%p40, %fd114, %fd121;
	or.pred  	%p41, %p39, %p40;
	selp.b32 	%r80, %r66, %r65, %p41;
	selp.f64 	%fd131, %fd121, %fd114, %p41;
	add.s32 	%r75, %r75, 2;
$L__BB0_12:
	and.b32  	%r67, %r1, 1;
	setp.eq.b32 	%p42, %r67, 1;
	not.pred 	%p43, %p42;
	@%p43 bra 	$L__BB0_14;
	mul.wide.u32 	%rd24, %r75, 24;
	add.s64 	%rd26, %rd25, %rd24;
	ld.const.f64 	%fd123, [%rd26];
	fma.rn.f64 	%fd124, %fd123, %fd1, 0d0000000000000000;
	ld.const.f64 	%fd125, [%rd26+8];
	fma.rn.f64 	%fd126, %fd125, %fd2, %fd124;
	ld.const.f64 	%fd127, [%rd26+16];
	fma.rn.f64 	%fd128, %fd127, %fd3, %fd126;
	setp.eq.s32 	%p44, %r80, -1;
	setp.lt.f64 	%p45, %fd131, %fd128;
	selp.b32 	%r68, %r75, %r80, %p45;
	selp.b32 	%r80, %r75, %r68, %p44;
$L__BB0_14:
	st.global.u8 	[%rd6+3], %r80;
	add.s64 	%rd27, %rd27, %rd2;
	setp.lt.u64 	%p46, %rd27, %rd4;
	@%p46 bra 	$L__BB0_3;
	bra.uni 	$L__BB0_16;
$L__BB0_15:
	shl.b64 	%rd13, %rd27, 2;
	add.s64 	%rd14, %rd1, %rd13;
	mov.b16 	%rs1, 255;
	st.global.u8 	[%rd14+3], %rs1;
	add.s64 	%rd27, %rd27, %rd2;
	setp.lt.u64 	%p3, %rd27, %rd4;
	@%p3 bra 	$L__BB0_15;
$L__BB0_16:
	ret;

}


// ===== COMPILED SASS (sm_100) =====

	.target	sm_100

	.elftype	@"ET_EXEC"


//--------------------- .note.nv.tkinfo           --------------------------
	.section	.note.nv.tkinfo,"",@"SHT_NOTE"
	.sectionflags	@"SHF_NOTE_NV_TKINFO"
	.tkinfo
        /*0018*/ 	.word	0x00000002
        /*0030*/ 	.string	""
        /*0030*/ 	.string	"ptxas"
        /*0030*/ 	.string	"Cuda compilation tools, release 13.0, V13.0.88"
        /*0030*/ 	.string	"Build cuda_13.0.r13.0/compiler.36424714_0"
        /*0030*/ 	.string	"-arch sm_100 -m 64 "



//--------------------- .note.nv.cuinfo           --------------------------
	.section	.note.nv.cuinfo,"",@"SHT_NOTE"
	.sectionflags	@"SHF_NOTE_NV_CUINFO"
        /*0018*/ 	.short	0x0002
        /*001a*/ 	.short	0x0064
        /*001c*/ 	.short	0x0082
	.zero		2


//--------------------- .nv.info                  --------------------------
	.section	.nv.info,"",@"SHT_CUDA_INFO"
	.align	4


	//----- nvinfo : EIATTR_REGCOUNT
	.align		4
        /*0000*/ 	.byte	0x04, 0x2f
        /*0002*/ 	.short	(.L_3 - .L_2)
	.align		4
.L_2:
        /*0004*/ 	.word	index@(_Z6kernelP6uchar4ii)
        /*0008*/ 	.word	0x0000001d


	//----- nvinfo : EIATTR_FRAME_SIZE
	.align		4
.L_3:
        /*000c*/ 	.byte	0x04, 0x11
        /*000e*/ 	.short	(.L_5 - .L_4)
	.align		4
.L_4:
        /*0010*/ 	.word	index@(_Z6kernelP6uchar4ii)
        /*0014*/ 	.word	0x00000000


	//----- nvinfo : EIATTR_MIN_STACK_SIZE
	.align		4
.L_5:
        /*0018*/ 	.byte	0x04, 0x12
        /*001a*/ 	.short	(.L_7 - .L_6)
	.align		4
.L_6:
        /*001c*/ 	.word	index@(_Z6kernelP6uchar4ii)
        /*0020*/ 	.word	0x00000000
.L_7:


//--------------------- .nv.compat                --------------------------
	.section	.nv.compat,"",@"SHT_CUDA_COMPAT_INFO"
	.align	4
        /*0000*/ 	.byte	0x02, 0x09, 0x00, 0x00, 0x02, 0x02, 0x01, 0x00, 0x02, 0x05, 0x05, 0x00, 0x03, 0x07, 0x01, 0x01
        /*0010*/ 	.byte	0x02, 0x03, 0x00, 0x00, 0x02, 0x06, 0x01, 0x00, 0x04, 0x0b, 0x08, 0x00, 0x01, 0x00, 0x00, 0x00
        /*0020*/ 	.byte	0x00, 0x00, 0x00, 0x00


//--------------------- .nv.info._Z6kernelP6uchar4ii --------------------------
	.section	.nv.info._Z6kernelP6uchar4ii,"",@"SHT_CUDA_INFO"
	.sectionflags	@""
	.align	4


	//----- nvinfo : EIATTR_CUDA_API_VERSION
	.align		4
        /*0000*/ 	.byte	0x04, 0x37
        /*0002*/ 	.short	(.L_9 - .L_8)
.L_8:
        /*0004*/ 	.word	0x00000082


	//----- nvinfo : EIATTR_KPARAM_INFO
	.align		4
.L_9:
        /*0008*/ 	.byte	0x04, 0x17
        /*000a*/ 	.short	(.L_11 - .L_10)
.L_10:
        /*000c*/ 	.word	0x00000000
        /*0010*/ 	.short	0x0002
        /*0012*/ 	.short	0x000c
        /*0014*/ 	.byte	0x00, 0xf0, 0x11, 0x00


	//----- nvinfo : EIATTR_KPARAM_INFO
	.align		4
.L_11:
        /*0018*/ 	.byte	0x04, 0x17
        /*001a*/ 	.short	(.L_13 - .L_12)
.L_12:
        /*001c*/ 	.word	0x00000000
        /*0020*/ 	.short	0x0001
        /*0022*/ 	.short	0x0008
        /*0024*/ 	.byte	0x00, 0xf0, 0x11, 0x00


	//----- nvinfo : EIATTR_KPARAM_INFO
	.align		4
.L_13:
        /*0028*/ 	.byte	0x04, 0x17
        /*002a*/ 	.short	(.L_15 - .L_14)
.L_14:
        /*002c*/ 	.word	0x00000000
        /*0030*/ 	.short	0x0000
        /*0032*/ 	.short	0x0000
        /*0034*/ 	.byte	0x00, 0xf5, 0x21, 0x00


	//----- nvinfo : EIATTR_SPARSE_MMA_MASK
	.align		4
.L_15:
        /*0038*/ 	.byte	0x03, 0x50
        /*003a*/ 	.short	0x0000


	//----- nvinfo : EIATTR_MAXREG_COUNT
	.align		4
        /*003c*/ 	.byte	0x03, 0x1b
        /*003e*/ 	.short	0x00ff


	//----- nvinfo : EIATTR_MERCURY_ISA_VERSION
	.align		4
        /*0040*/ 	.byte	0x03, 0x5f
        /*0042*/ 	.short	0x0101


	//----- nvinfo : EIATTR_UNUSED_LOAD_BYTE_OFFSET
	.align		4
        /*0044*/ 	.byte	0x04, 0x44
        /*0046*/ 	.short	(.L_17 - .L_16)


	//   ....[0]....
.L_16:
        /*0048*/ 	.word	0x00000230
        /*004c*/ 	.word	0x00000007


	//----- nvinfo : EIATTR_VRC_CTA_INIT_COUNT
	.align		4
.L_17:
        /*0050*/ 	.byte	0x02, 0x4a
	.zero		1
	.zero		1


	//----- nvinfo : EIATTR_EXIT_INSTR_OFFSETS
	.align		4
        /*0054*/ 	.byte	0x04, 0x1c
        /*0056*/ 	.short	(.L_19 - .L_18)


	//   ....[0]....
.L_18:
        /*0058*/ 	.word	0x000000c0


	//   ....[1]....
        /*005c*/ 	.word	0x000001c0


	//   ....[2]....
        /*0060*/ 	.word	0x00000eb0


	//----- nvinfo : EIATTR_CRS_STACK_SIZE
	.align		4
.L_19:
        /*0064*/ 	.byte	0x04, 0x1e
        /*0066*/ 	.short	(.L_21 - .L_20)
.L_20:
        /*0068*/ 	.word	0x00000000


	//----- nvinfo : EIATTR_CBANK_PARAM_SIZE
	.align		4
.L_21:
        /*006c*/ 	.byte	0x03, 0x19
        /*006e*/ 	.short	0x0010


	//----- nvinfo : EIATTR_PARAM_CBANK
	.align		4
        /*0070*/ 	.byte	0x04, 0x0a
        /*0072*/ 	.short	(.L_23 - .L_22)
	.align		4
.L_22:
        /*0074*/ 	.word	index@(.nv.constant0._Z6kernelP6uchar4ii)
        /*0078*/ 	.short	0x0380
        /*007a*/ 	.short	0x0010


	//----- nvinfo : EIATTR_SW_WAR
	.align		4
.L_23:
        /*007c*/ 	.byte	0x04, 0x36
        /*007e*/ 	.short	(.L_25 - .L_24)
.L_24:
        /*0080*/ 	.word	0x00000008
.L_25:


//--------------------- .nv.callgraph             --------------------------
	.section	.nv.callgraph,"",@"SHT_CUDA_CALLGRAPH"
	.align	4
	.sectionentsize	8
	.align		4
        /*0000*/ 	.word	0x00000000
	.align		4
        /*0004*/ 	.word	0xffffffff
	.align		4
        /*0008*/ 	.word	0x00000000
	.align		4
        /*000c*/ 	.word	0xfffffffe
	.align		4
        /*0010*/ 	.word	0x00000000
	.align		4
        /*0014*/ 	.word	0xfffffffd
	.align		4
        /*0018*/ 	.word	0x00000000
	.align		4
        /*001c*/ 	.word	0xfffffffc


//--------------------- .nv.constant3             --------------------------
	.section	.nv.constant3,"a",@progbits
	.align	8
.nv.constant3:
	.type		constVectors,@object
	.size		constVectors,(actualSize - constVectors)
constVectors:
	.zero		6120
	.type		actualSize,@object
	.size		actualSize,(.L_1 - actualSize)
actualSize:
	.zero		4
.L_1:


//--------------------- .text._Z6kernelP6uchar4ii --------------------------
	.section	.text._Z6kernelP6uchar4ii,"ax",@progbits
	.align	128
        .global         _Z6kernelP6uchar4ii
        .type           _Z6kernelP6uchar4ii,@function
        .size           _Z6kernelP6uchar4ii,(.L_x_9 - _Z6kernelP6uchar4ii)
        .other          _Z6kernelP6uchar4ii,@"STO_CUDA_ENTRY STV_DEFAULT"
_Z6kernelP6uchar4ii:
.text._Z6kernelP6uchar4ii:
[----:B------:R-:W-:Y:S01]  /*0000*/  LDC R1, c[0x0][0x37c] ;  /* 0x0000df00ff017b82 */ /* 0x000fe20000000800 */
[----:B------:R-:W0:Y:S01]  /*0010*/  S2R R0, SR_CTAID.X ;  /* 0x0000000000007919 */ /* 0x000e220000002500 */
[----:B------:R-:W1:Y:S01]  /*0020*/  LDCU UR4, c[0x0][0x370] ;  /* 0x00006e00ff0477ac */ /* 0x000e620008000800 */
[----:B------:R-:W0:Y:S01]  /*0030*/  S2R R3, SR_TID.X ;  /* 0x0000000000037919 */ /* 0x000e220000002100 */
[----:B------:R-:W2:Y:S01]  /*0040*/  LDCU.64 UR8, c[0x0][0x388] ;  /* 0x00007100ff0877ac */ /* 0x000ea20008000a00 */
[----:B------:R-:W1:Y:S01]  /*0050*/  LDCU UR6, c[0x0][0x360] ;  /* 0x00006c00ff0677ac */ /* 0x000e620008000800 */
[----:B--2---:R-:W-:-:S04]  /*0060*/  UIMAD UR5, UR9, UR8, URZ ;  /* 0x00000008090572a4 */ /* 0x004fc8000f8e02ff */
[----:B------:R-:W-:Y:S02]  /*0070*/  USHF.R.S32.HI UR9, URZ, 0x1f, UR5 ;  /* 0x0000001fff097899 */ /* 0x000fe40008011405 */
[----:B-1----:R-:W-:Y:S02]  /*0080*/  UIMAD UR4, UR4, UR6, URZ ;  /* 0x00000006040472a4 */ /* 0x002fe4000f8e02ff */
[----:B0-----:R-:W-:-:S05]  /*0090*/  IMAD R0, R0, UR6, R3 ;  /* 0x0000000600007c24 */ /* 0x001fca000f8e0203 */
[----:B------:R-:W-:-:S04]  /*00a0*/  ISETP.GE.U32.AND P0, PT, R0, UR5, PT ;  /* 0x0000000500007c0c */ /* 0x000fc8000bf06070 */
[----:B------:R-:W-:-:S13]  /*00b0*/  ISETP.GE.U32.AND.EX P0, PT, RZ, UR9, PT, P0 ;  /* 0x00000009ff007c0c */ /* 0x000fda000bf06100 */
[----:B------:R-:W-:Y:S05]  /*00c0*/  @P0 EXIT ;  /* 0x000000000000094d */ /* 0x000fea0003800000 */
[----:B------:R-:W0:Y:S01]  /*00d0*/  LDCU UR6, c[0x3][0x17e8] ;  /* 0x00c2fd00ff0677ac */ /* 0x000e220008000800 */
[----:B------:R-:W-:Y:S01]  /*00e0*/  IMAD.MOV.U32 R3, RZ, RZ, RZ ;  /* 0x000000ffff037224 */ /* 0x000fe200078e00ff */
[----:B------:R-:W1:Y:S01]  /*00f0*/  LDCU.64 UR10, c[0x0][0x358] ;  /* 0x00006b00ff0a77ac */ /* 0x000e620008000a00 */
[----:B0-----:R-:W-:-:S09]  /*0100*/  UISETP.GT.AND UP0, UPT, UR6, URZ, UPT ;  /* 0x000000ff0600728c */ /* 0x001fd2000bf04270 */
[----:B-1----:R-:W-:Y:S05]  /*0110*/  BRA.U UP0, `(.L_x_0) ;  /* 0x00000001002c7547 */ /* 0x002fea000b800000 */
[----:B------:R-:W-:Y:S01]  /*0120*/  IMAD.MOV.U32 R2, RZ, RZ, 0xff ;  /* 0x000000ffff027424 */ /* 0x000fe200078e00ff */
[----:B------:R-:W0:Y:S06]  /*0130*/  LDCU.64 UR6, c[0x0][0x380] ;  /* 0x00007000ff0677ac */ /* 0x000e2c0008000a00 */
.L_x_1:
[----:B0-----:R-:W-:-:S04]  /*0140*/  LEA R4, P0, R0, UR6, 0x2 ;  /* 0x0000000600047c11 */ /* 0x001fc8000f8010ff */
[C---:B------:R-:W-:Y:S02]  /*0150*/  LEA.HI.X R5, R0.reuse, UR7, R3, 0x2, P0 ;  /* 0x0000000700057c11 */ /* 0x040fe400080f1403 */
[----:B------:R-:W-:-:S03]  /*0160*/  IADD3 R0, P0, PT, R0, UR4, RZ ;  /* 0x0000000400007c10 */ /* 0x000fc6000ff1e0ff */
[----:B------:R1:W-:Y:S02]  /*0170*/  STG.E.U8 desc[UR10][R4.64+0x3], R2 ;  /* 0x0000030204007986 */ /* 0x0003e4000c10110a */
[----:B------:R-:W-:Y:S01]  /*0180*/  IMAD.X R3, RZ, RZ, R3, P0 ;  /* 0x000000ffff037224 */ /* 0x000fe200000e0603 */
[----:B------:R-:W-:-:S04]  /*0190*/  ISETP.GE.U32.AND P0, PT, R0, UR5, PT ;  /* 0x0000000500007c0c */ /* 0x000fc8000bf06070 */
[----:B------:R-:W-:-:S13]  /*01a0*/  ISETP.GE.U32.AND.EX P0, PT, R3, UR9, PT, P0 ;  /* 0x0000000903007c0c */ /* 0x000fda000bf06100 */
[----:B-1----:R-:W-:Y:S05]  /*01b0*/  @!P0 BRA `(.L_x_1) ;  /* 0xfffffffc00e08947 */ /* 0x002fea000383ffff */
[----:B------:R-:W-:Y:S05]  /*01c0*/  EXIT ;  /* 0x000000000000794d */ /* 0x000fea0003800000 */
.L_x_0:
[----:B------:R-:W-:Y:S02]  /*01d0*/  ULOP3.LUT UR7, UR6, 0x7, URZ, 0xc0, !UPT ;  /* 0x0000000706077892 */ /* 0x000fe4000f8ec0ff */
[----:B------:R-:W-:-:S12]  /*01e0*/  ULOP3.LUT UR6, UR6, 0x7ffffff8, URZ, 0xc0, !UPT ;  /* 0x7ffffff806067892 */ /* 0x000fd8000f8ec0ff */
.L_x_7:
[----:B0-----:R-:W0:Y:S01]  /*01f0*/  LDCU.64 UR12, c[0x0][0x380] ;  /* 0x00007000ff0c77ac */ /* 0x001e220008000a00 */
[----:B-1----:R-:W1:Y:S01]  /*0200*/  LDC R2, c[0x3][0x17e8] ;  /* 0x00c5fa00ff027b82 */ /* 0x002e620000000800 */
[----:B0-----:R-:W-:-:S04]  /*0210*/  LEA R12, P0, R0, UR12, 0x2 ;  /* 0x0000000c000c7c11 */ /* 0x001fc8000f8010ff */
[----:B------:R-:W-:-:S05]  /*0220*/  LEA.HI.X R13, R0, UR13, R3, 0x2, P0 ;  /* 0x0000000d000d7c11 */ /* 0x000fca00080f1403 */
[----:B--2---:R-:W2:Y:S01]  /*0230*/  LDG.E R16, desc[UR10][R12.64] ;  /* 0x0000000a0c107981 */ /* 0x004ea2000c1e1900 */
[----:B-1----:R-:W-:Y:S01]  /*0240*/  ISETP.GE.U32.AND P1, PT, R2, 0x8, PT ;  /* 0x000000080200780c */ /* 0x002fe20003f26070 */
[----:B------:R-:W-:Y:S01]  /*0250*/  IMAD.MOV.U32 R5, RZ, RZ, -0x1 ;  /* 0xffffffffff057424 */ /* 0x000fe200078e00ff */
[----:B------:R-:W-:Y:S01]  /*0260*/  IADD3 R0, P0, PT, R0, UR4, RZ ;  /* 0x0000000400007c10 */ /* 0x000fe2000ff1e0ff */
[----:B------:R-:W-:Y:S01]  /*0270*/  IMAD.MOV.U32 R4, RZ, RZ, RZ ;  /* 0x000000ffff047224 */ /* 0x000fe200078e00ff */
[----:B------:R-:W-:-:S03]  /*0280*/  CS2R R14, SRZ ;  /* 0x00000000000e7805 */ /* 0x000fc6000001ff00 */
[----:B------:R-:W-:Y:S01]  /*0290*/  IMAD.X R3, RZ, RZ, R3, P0 ;  /* 0x000000ffff037224 */ /* 0x000fe200000e0603 */
[----:B------:R-:W-:-:S04]  /*02a0*/  ISETP.GE.U32.AND P0, PT, R0, UR5, PT ;  /* 0x0000000500007c0c */ /* 0x000fc8000bf06070 */
[----:B------:R-:W-:Y:S01]  /*02b0*/  ISETP.GE.U32.AND.EX P0, PT, R3, UR9, PT, P0 ;  /* 0x0000000903007c0c */ /* 0x000fe2000bf06100 */
[----:B--2---:R0:W1:Y:S08]  /*02c0*/  I2F.F64.U8 R10, R16 ;  /* 0x00000010000a7312 */ /* 0x0040700000001800 */
[----:B------:R0:W2:Y:S08]  /*02d0*/  I2F.F64.U8 R8, R16.B1 ;  /* 0x1000001000087312 */ /* 0x0000b00000001800 */
[----:B---3--:R0:W3:Y:S01]  /*02e0*/  I2F.F64.U8 R6, R16.B2 ;  /* 0x2000001000067312 */ /* 0x0080e20000001800 */
[----:B-1----:R-:W-:Y:S05]  /*02f0*/  @!P1 BRA `(.L_x_2) ;  /* 0x0000000400749947 */ /* 0x002fea0003800000 */
[----:B------:R-:W-:Y:S01]  /*0300*/  IMAD.MOV.U32 R4, RZ, RZ, 0x60 ;  /* 0x00000060ff047424 */ /* 0x000fe200078e00ff */
[----:B------:R-:W-:Y:S01]  /*0310*/  CS2R R14, SRZ ;  /* 0x00000000000e7805 */ /* 0x000fe2000001ff00 */
[----:B------:R-:W-:Y:S02]  /*0320*/  IMAD.MOV.U32 R5, RZ, RZ, -0x1 ;  /* 0xffffffffff057424 */ /* 0x000fe400078e00ff */
[----:B------:R-:W-:-:S07]  /*0330*/  IMAD.MOV.U32 R26, RZ, RZ, RZ ;  /* 0x000000ffff1a7224 */ /* 0x000fce00078e00ff */
.L_x_3:
[----:B------:R-:W1:Y:S08]  /*0340*/  LDC.64 R20, c[0x3][R4+-0x60] ;  /* 0x00ffe80004147b82 */ /* 0x000e700000000a00 */
[----:B------:R-:W2:Y:S08]  /*0350*/  LDC.64 R18, c[0x3][R4+-0x58] ;  /* 0x00ffea0004127b82 */ /* 0x000eb00000000a00 */
[----:B0-----:R-:W3:Y:S01]  /*0360*/  LDC.64 R16, c[0x3][R4+-0x50] ;  /* 0x00ffec0004107b82 */ /* 0x001ee20000000a00 */
[----:B-1----:R-:W-:-:S07]  /*0370*/  DFMA R20, R10, R20, RZ ;  /* 0x000000140a14722b */ /* 0x002fce00000000ff */
[----:B------:R-:W0:Y:S01]  /*0380*/  LDC.64 R24, c[0x3][R4+-0x40] ;  /* 0x00fff00004187b82 */ /* 0x000e220000000a00 */
[----:B--2---:R-:W-:-:S07]  /*0390*/  DFMA R18, R8, R18, R20 ;  /* 0x000000120812722b */ /* 0x004fce0000000014 */
[----:B------:R-:W1:Y:S01]  /*03a0*/  LDC.64 R22, c[0x3][R4+-0x30] ;  /* 0x00fff40004167b82 */ /* 0x000e620000000a00 */
[----:B---3--:R-:W-:-:S07]  /*03b0*/  DFMA R16, R6, R16, R18 ;  /* 0x000000100610722b */ /* 0x008fce0000000012 */
[----:B------:R-:W2:Y:S01]  /*03c0*/  LDC.64 R20, c[0x3][R4+-0x28] ;  /* 0x00fff60004147b82 */ /* 0x000ea20000000a00 */
[----:B------:R-:W-:-:S07]  /*03d0*/  DSETP.GEU.AND P1, PT, R14, R16, PT ;  /* 0x000000100e00722a */ /* 0x000fce0003f2e000 */
[----:B------:R-:W3:Y:S01]  /*03e0*/  LDC.64 R18, c[0x3][R4+-0x48] ;  /* 0x00ffee0004127b82 */ /* 0x000ee20000000a00 */
[----:B------:R-:W-:Y:S01]  /*03f0*/  ISETP.EQ.OR P1, PT, R5, -0x1, !P1 ;  /* 0xffffffff0500780c */ /* 0x000fe20004f22670 */
[----:B-1----:R-:W-:-:S03]  /*0400*/  DFMA R22, R10, R22, RZ ;  /* 0x000000160a16722b */ /* 0x002fc600000000ff */
[----:B------:R-:W-:Y:S02]  /*0410*/  FSEL R14, R16, R14, P1 ;  /* 0x0000000e100e7208 */ /* 0x000fe40000800000 */
[----:B------:R-:W-:Y:S02]  /*0420*/  FSEL R15, R17, R15, P1 ;  /* 0x0000000f110f7208 */ /* 0x000fe40000800000 */
[----:B------:R-:W1:Y:S01]  /*0430*/  LDC.64 R16, c[0x3][R4+-0x38] ;  /* 0x00fff20004107b82 */ /* 0x000e620000000a00 */
[----:B------:R-:W-:Y:S01]  /*0440*/  SEL R5, R26, R5, P1 ;  /* 0x000000051a057207 */ /* 0x000fe20000800000 */
[----:B--2---:R-:W-:-:S06]  /*0450*/  DFMA R20, R8, R20, R22 ;  /* 0x000000140814722b */ /* 0x004fcc0000000016 */
[----:B------:R-:W2:Y:S01]  /*0460*/  LDC.64 R22, c[0x3][R4+-0x10] ;  /* 0x00fffc0004167b82 */ /* 0x000ea20000000a00 */
[----:B---3--:R-:W-:-:S08]  /*0470*/  DFMA R18, R10, R18, RZ ;  /* 0x000000120a12722b */ /* 0x008fd000000000ff */
[----:B0-----:R-:W-:Y:S02]  /*0480*/  DFMA R24, R8, R24, R18 ;  /* 0x000000180818722b */ /* 0x001fe40000000012 */
[----:B------:R-:W0:Y:S06]  /*0490*/  LDC.64 R18, c[0x3][R4+-0x20] ;  /* 0x00fff80004127b82 */ /* 0x000e2c0000000a00 */
[----:B-1----:R-:W-:Y:S02]  /*04a0*/  DFMA R16, R6, R16, R24 ;  /* 0x000000100610722b */ /* 0x002fe40000000018 */
[----:B------:R-:W1:Y:S06]  /*04b0*/  LDC.64 R24, c[0x3][R4+-0x18] ;  /* 0x00fffa0004187b82 */ /* 0x000e6c0000000a00 */
[----:B------:R-:W-:-:S06]  /*04c0*/  DSETP.GEU.AND P3, PT, R14, R16, PT ;  /* 0x000000100e00722a */ /* 0x000fcc0003f6e000 */
[----:B------:R-:W-:Y:S02]  /*04d0*/  FSEL R16, R16, R14, !P3 ;  /* 0x0000000e10107208 */ /* 0x000fe40005800000 */
[----:B------:R-:W-:Y:S01]  /*04e0*/  FSEL R17, R17, R15, !P3 ;  /* 0x0000000f11117208 */ /* 0x000fe20005800000 */
[----:B0-----:R-:W-:Y:S01]  /*04f0*/  DFMA R18, R6, R18, R20 ;  /* 0x000000120612722b */ /* 0x001fe20000000014 */
[----:B------:R-:W0:Y:S04]  /*0500*/  LDC.64 R14, c[0x3][R4] ;  /* 0x00c00000040e7b82 */ /* 0x000e280000000a00 */
[----:B------:R-:W-:Y:S01]  /*0510*/  @!P3 VIADD R5, R26, 0x1 ;  /* 0x000000011a05b836 */ /* 0x000fe20000000000 */
[----:B-1----:R-:W-:-:S03]  /*0520*/  DFMA R24, R10, R24, RZ ;  /* 0x000000180a18722b */ /* 0x002fc600000000ff */
[----:B------:R-:W1:Y:S01]  /*0530*/  LDC.64 R20, c[0x3][R4+-0x8] ;  /* 0x00fffe0004147b82 */ /* 0x000e620000000a00 */
[----:B------:R-:W-:-:S04]  /*0540*/  DSETP.GEU.AND P2, PT, R16, R18, PT ;  /* 0x000000121000722a */ /* 0x000fc80003f4e000 */
[----:B--2---:R-:W-:Y:S02]  /*0550*/  DFMA R22, R8, R22, R24 ;  /* 0x000000160816722b */ /* 0x004fe40000000018 */
[----:B------:R-:W-:Y:S01]  /*0560*/  ISETP.EQ.OR P1, PT, R5, -0x1, !P2 ;  /* 0xffffffff0500780c */ /* 0x000fe20005722670 */
[----:B------:R-:W2:Y:S03]  /*0570*/  LDC.64 R24, c[0x3][R4+0x8] ;  /* 0x00c0020004187b82 */ /* 0x000ea60000000a00 */
[----:B------:R-:W-:Y:S02]  /*0580*/  FSEL R16, R18, R16, P1 ;  /* 0x0000001012107208 */ /* 0x000fe40000800000 */
[----:B------:R-:W-:Y:S01]  /*0590*/  FSEL R17, R19, R17, P1 ;  /* 0x0000001113117208 */ /* 0x000fe20000800000 */
[----:B0-----:R-:W-:Y:S02]  /*05a0*/  DFMA R18, R10, R14, RZ ;  /* 0x0000000e0a12722b */ /* 0x001fe400000000ff */
[----:B------:R-:W0:Y:S04]  /*05b0*/  LDC.64 R14, c[0x3][R4+0x18] ;  /* 0x00c00600040e7b82 */ /* 0x000e280000000a00 */
[----:B------:R-:W-:Y:S01]  /*05c0*/  @P1 VIADD R5, R26, 0x2 ;  /* 0x000000021a051836 */ /* 0x000fe20000000000 */
[----:B-1----:R-:W-:-:S03]  /*05d0*/  DFMA R22, R6, R20, R22 ;  /* 0x000000140616722b */ /* 0x002fc60000000016 */
[----:B------:R-:W1:Y:S05]  /*05e0*/  LDC.64 R20, c[0x3][R4+0x10] ;  /* 0x00c0040004147b82 */ /* 0x000e6a0000000a00 */
[----:B------:R-:W-:Y:S02]  /*05f0*/  DSETP.GEU.AND P3, PT, R16, R22, PT ;  /* 0x000000161000722a */ /* 0x000fe40003f6e000 */
[----:B--2---:R-:W-:Y:S01]  /*0600*/  DFMA R24, R8, R24, R18 ;  /* 0x000000180818722b */ /* 0x004fe20000000012 */
[----:B------:R-:W2:Y:S03]  /*0610*/  LDC.64 R18, c[0x3][R4+0x20] ;  /* 0x00c0080004127b82 */ /* 0x000ea60000000a00 */
[----:B------:R-:W-:-:S02]  /*0620*/  FSEL R16, R22, R16, !P3 ;  /* 0x0000001016107208 */ /* 0x000fc40005800000 */
[----:B------:R-:W-:-:S03]  /*0630*/  FSEL R17, R23, R17, !P3 ;  /* 0x0000001117117208 */ /* 0x000fc60005800000 */
[----:B------:R-:W3:Y:S03]  /*0640*/  LDC.64 R22, c[0x3][R4+0x28] ;  /* 0x00c00a0004167b82 */ /* 0x000ee60000000a00 */
[----:B------:R-:W-:Y:S01]  /*0650*/  @!P3 VIADD R5, R26, 0x3 ;  /* 0x000000031a05b836 */ /* 0x000fe20000000000 */
[----:B-1----:R-:W-:Y:S02]  /*0660*/  DFMA R20, R6, R20, R24 ;  /* 0x000000140614722b */ /* 0x002fe40000000018 */
[----:B0-----:R-:W-:Y:S02]  /*0670*/  DFMA R24, R10, R14, RZ ;  /* 0x0000000e0a18722b */ /* 0x001fe400000000ff */
[----:B------:R-:W0:Y:S04]  /*0680*/  LDC.64 R14, c[0x3][R4+0x30] ;  /* 0x00c00c00040e7b82 */ /* 0x000e280000000a00 */
[----:B------:R-:W-:-:S02]  /*0690*/  DSETP.GEU.AND P2, PT, R16, R20, PT ;  /* 0x000000141000722a */ /* 0x000fc40003f4e000 */
[----:B--2---:R-:W-:Y:S02]  /*06a0*/  DFMA R24, R8, R18, R24 ;  /* 0x000000120818722b */ /* 0x004fe40000000018 */
[----:B------:R-:W1:Y:S02]  /*06b0*/  LDC.64 R18, c[0x3][R4+0x38] ;  /* 0x00c00e0004127b82 */ /* 0x000e640000000a00 */
[----:B------:R-:W-:-:S04]  /*06c0*/  ISETP.EQ.OR P1, PT, R5, -0x1, !P2 ;  /* 0xffffffff0500780c */ /* 0x000fc80005722670 */
[----:B------:R-:W-:Y:S01]  /*06d0*/  FSEL R16, R20, R16, P1 ;  /* 0x0000001014107208 */ /* 0x000fe20000800000 */
[----:B---3--:R-:W-:Y:S01]  /*06e0*/  DFMA R22, R6, R22, R24 ;  /* 0x000000160616722b */ /* 0x008fe20000000018 */
[----:B------:R-:W-:Y:S02]  /*06f0*/  FSEL R17, R21, R17, P1 ;  /* 0x0000001115117208 */ /* 0x000fe40000800000 */
[----:B------:R-:W2:Y:S05]  /*0700*/  LDC.64 R20, c[0x3][R4+0x40] ;  /* 0x00c0100004147b82 */ /* 0x000eaa0000000a00 */
[----:B------:R-:W-:Y:S01]  /*0710*/  DSETP.GEU.AND P3, PT, R16, R22, PT ;  /* 0x000000161000722a */ /* 0x000fe20003f6e000 */
[----:B------:R-:W-:Y:S01]  /*0720*/  @P1 VIADD R5, R26, 0x4 ;  /* 0x000000041a051836 */ /* 0x000fe20000000000 */
[----:B0-----:R-:W-:Y:S01]  /*0730*/  DFMA R24, R10, R14, RZ ;  /* 0x0000000e0a18722b */ /* 0x001fe200000000ff */
[----:B------:R-:W0:Y:S03]  /*0740*/  LDC.64 R14, c[0x3][R4+0x48] ;  /* 0x00c01200040e7b82 */ /* 0x000e260000000a00 */
[----:B------:R-:W-:-:S02]  /*0750*/  FSEL R16, R22, R16, !P3 ;  /* 0x0000001016107208 */ /* 0x000fc40005800000 */
[----:B------:R-:W-:Y:S02]  /*0760*/  FSEL R17, R23, R17, !P3 ;  /* 0x0000001117117208 */ /* 0x000fe40005800000 */
[----:B-1----:R-:W-:Y:S01]  /*0770*/  DFMA R24, R8, R18, R24 ;  /* 0x000000120818722b */ /* 0x002fe20000000018 */
[----:B------:R1:W3:Y:S03]  /*0780*/  LDC.64 R18, c[0x3][R4+0x50] ;  /* 0x00c0140004127b82 */ /* 0x0002e60000000a00 */
[----:B------:R-:W-:-:S04]  /*0790*/  @!P3 VIADD R5, R26, 0x5 ;  /* 0x000000051a05b836 */ /* 0x000fc80000000000 */
[----:B--2---:R-:W-:Y:S01]  /*07a0*/  DFMA R24, R6, R20, R24 ;  /* 0x000000140618722b */ /* 0x004fe20000000018 */
[----:B------:R1:W2:Y:S07]  /*07b0*/  LDC.64 R20, c[0x3][R4+0x58] ;  /* 0x00c0160004147b82 */ /* 0x0002ae0000000a00 */
[----:B------:R-:W-:Y:S02]  /*07c0*/  DSETP.GEU.AND P2, PT, R16, R24, PT ;  /* 0x000000181000722a */ /* 0x000fe40003f4e000 */
[----:B0-----:R-:W-:Y:S01]  /*07d0*/  DFMA R14, R10, R14, RZ ;  /* 0x0000000e0a0e722b */ /* 0x001fe200000000ff */
[----:B-1----:R-:W-:-:S03]  /*07e0*/  VIADD R4, R4, 0xc0 ;  /* 0x000000c004047836 */ /* 0x002fc60000000000 */
[----:B------:R-:W-:-:S04]  /*07f0*/  ISETP.EQ.OR P1, PT, R5, -0x1, !P2 ;  /* 0xffffffff0500780c */ /* 0x000fc80005722670 */
[----:B---3--:R-:W-:-:S08]  /*0800*/  DFMA R14, R8, R18, R14 ;  /* 0x00000012080e722b */ /* 0x008fd0000000000e */
[----:B--2---:R-:W-:Y:S01]  /*0810*/  DFMA R20, R6, R20, R14 ;  /* 0x000000140614722b */ /* 0x004fe2000000000e */
[----:B------:R-:W-:Y:S01]  /*0820*/  @P1 VIADD R5, R26, 0x6 ;  /* 0x000000061a051836 */ /* 0x000fe20000000000 */
[----:B------:R-:W-:Y:S02]  /*0830*/  FSEL R14, R24, R16, P1 ;  /* 0x00000010180e7208 */ /* 0x000fe40000800000 */
[----:B------:R-:W-:-:S06]  /*0840*/  FSEL R15, R25, R17, P1 ;  /* 0x00000011190f7208 */ /* 0x000fcc0000800000 */
[----:B------:R-:W-:-:S06]  /*0850*/  DSETP.GEU.AND P2, PT, R14, R20, PT ;  /* 0x000000140e00722a */ /* 0x000fcc0003f4e000 */
[----:B------:R-:W-:Y:S02]  /*0860*/  FSEL R14, R20, R14, !P2 ;  /* 0x0000000e140e7208 */ /* 0x000fe40005000000 */
[----:B------:R-:W-:-:S06]  /*0870*/  FSEL R15, R21, R15, !P2 ;  /* 0x0000000f150f7208 */ /* 0x000fcc0005000000 */
[C---:B------:R-:W-:Y:S02]  /*0880*/  @!P2 VIADD R5, R26.reuse, 0x7 ;  /* 0x000000071a05a836 */ /* 0x040fe40000000000 */
[----:B------:R-:W-:-:S05]  /*0890*/  VIADD R26, R26, 0x8 ;  /* 0x000000081a1a7836 */ /* 0x000fca0000000000 */
[----:B------:R-:W-:-:S13]  /*08a0*/  ISETP.NE.AND P1, PT, R26, UR6, PT ;  /* 0x000000061a007c0c */ /* 0x000fda000bf25270 */
[----:B------:R-:W-:Y:S05]  /*08b0*/  @P1 BRA `(.L_x_3) ;  /* 0xfffffff800a01947 */ /* 0x000fea000383ffff */
[----:B------:R-:W-:-:S07]  /*08c0*/  IMAD.U32 R4, RZ, RZ, UR6 ;  /* 0x00000006ff047e24 */ /* 0x000fce000f8e00ff */
.L_x_2:
[----:B------:R-:W-:-:S09]  /*08d0*/  UISETP.NE.AND UP0, UPT, UR7, URZ, UPT ;  /* 0x000000ff0700728c */ /* 0x000fd2000bf05270 */
[----:B------:R-:W-:Y:S05]  /*08e0*/  BRA.U !UP0, `(.L_x_4) ;  /* 0x0000000508687547 */ /* 0x000fea000b800000 */
[----:B------:R-:W-:-:S04]  /*08f0*/  UIADD3 UR8, UPT, UPT, UR7, -0x1, URZ ;  /* 0xffffffff07087890 */ /* 0x000fc8000fffe0ff */
[----:B------:R-:W-:-:S09]  /*0900*/  UISETP.GE.U32.AND UP0, UPT, UR8, 0x3, UPT ;  /* 0x000000030800788c */ /* 0x000fd2000bf06070 */
[----:B------:R-:W-:Y:S05]  /*0910*/  BRA.U !UP0, `(.L_x_5) ;  /* 0x0000000108b47547 */ /* 0x000fea000b800000 */
[----:B------:R-:W-:-:S04]  /*0920*/  IMAD R26, R4, 0x18, RZ ;  /* 0x00000018041a7824 */ /* 0x000fc800078e02ff */
[----:B------:R-:W1:Y:S08]  /*0930*/  LDC.64 R18, c[0x3][R26] ;  /* 0x00c000001a127b82 */ /* 0x000e700000000a00 */
[----:B0-----:R-:W2:Y:S08]  /*0940*/  LDC.64 R16, c[0x3][R26+0x8] ;  /* 0x00c002001a107b82 */ /* 0x001eb00000000a00 */
[----:B------:R-:W3:Y:S01]  /*0950*/  LDC.64 R22, c[0x3][R26+0x10] ;  /* 0x00c004001a167b82 */ /* 0x000ee20000000a00 */
        /* <DEDUP_REMOVED lines=8> */
[C---:B0-----:R-:W-:Y:S01]  /*09e0*/  DFMA R20, R10.reuse, R20, RZ ;  /* 0x000000140a14722b */ /* 0x041fe200000000ff */
[----:B------:R-:W-:Y:S01]  /*09f0*/  ISETP.EQ.OR P1, PT, R5, -0x1, !P1 ;  /* 0xffffffff0500780c */ /* 0x000fe20004f22670 */
[----:B-1----:R-:W-:-:S03]  /*0a00*/  DFMA R24, R10, R24, RZ ;  /* 0x000000180a18722b */ /* 0x002fc600000000ff */
[----:B------:R-:W-:Y:S02]  /*0a10*/  FSEL R14, R22, R14, P1 ;  /* 0x0000000e160e7208 */ /* 0x000fe40000800000 */
[----:B------:R-:W-:Y:S02]  /*0a20*/  FSEL R15, R23, R15, P1 ;  /* 0x0000000f170f7208 */ /* 0x000fe40000800000 */
[----:B------:R-:W0:Y:S01]  /*0a30*/  LDC.64 R22, c[0x3][R26+0x38] ;  /* 0x00c00e001a167b82 */ /* 0x000e220000000a00 */
[----:B------:R-:W-:Y:S01]  /*0a40*/  SEL R5, R4, R5, P1 ;  /* 0x0000000504057207 */ /* 0x000fe20000800000 */
[----:B--2---:R-:W-:-:S06]  /*0a50*/  DFMA R18, R8, R18, R20 ;  /* 0x000000120812722b */ /* 0x004fcc0000000014 */
[----:B------:R-:W1:Y:S02]  /*0a60*/  LDC.64 R20, c[0x3][R26+0x48] ;  /* 0x00c012001a147b82 */ /* 0x000e640000000a00 */
[----:B---3--:R-:W-:-:S06]  /*0a70*/  DFMA R16, R6, R16, R18 ;  /* 0x000000100610722b */ /* 0x008fcc0000000012 */
[----:B------:R-:W2:Y:S02]  /*0a80*/  LDC.64 R18, c[0x3][R26+0x40] ;  /* 0x00c010001a127b82 */ /* 0x000ea40000000a00 */
[----:B------:R-:W-:Y:S02]  /*0a90*/  DSETP.GEU.AND P2, PT, R14, R16, PT ;  /* 0x000000100e00722a */ /* 0x000fe40003f4e000 */
[----:B0-----:R-:W-:-:S04]  /*0aa0*/  DFMA R22, R8, R22, R24 ;  /* 0x000000160816722b */ /* 0x001fc80000000018 */
[----:B------:R-:W-:Y:S01]  /*0ab0*/  FSEL R14, R16, R14, !P2 ;  /* 0x0000000e100e7208 */ /* 0x000fe20005000000 */
[----:B------:R-:W0:Y:S01]  /*0ac0*/  LDC.64 R24, c[0x3][R26+0x50] ;  /* 0x00c014001a187b82 */ /* 0x000e220000000a00 */
[----:B------:R-:W-:Y:S01]  /*0ad0*/  FSEL R15, R17, R15, !P2 ;  /* 0x0000000f110f7208 */ /* 0x000fe20005000000 */
[----:B-1----:R-:W-:-:S05]  /*0ae0*/  DFMA R20, R10, R20, RZ ;  /* 0x000000140a14722b */ /* 0x002fca00000000ff */
[----:B------:R-:W-:Y:S01]  /*0af0*/  @!P2 VIADD R5, R4, 0x1 ;  /* 0x000000010405a836 */ /* 0x000fe20000000000 */
[----:B--2---:R-:W-:Y:S01]  /*0b00*/  DFMA R18, R6, R18, R22 ;  /* 0x000000120612722b */ /* 0x004fe20000000016 */
[----:B------:R-:W1:Y:S07]  /*0b10*/  LDC.64 R22, c[0x3][R26+0x58] ;  /* 0x00c016001a167b82 */ /* 0x000e6e0000000a00 */
[----:B------:R-:W-:Y:S02]  /*0b20*/  DSETP.GEU.AND P1, PT, R14, R18, PT ;  /* 0x000000120e00722a */ /* 0x000fe40003f2e000 */
[----:B0-----:R-:W-:-:S04]  /*0b30*/  DFMA R20, R8, R24, R20 ;  /* 0x000000180814722b */ /* 0x001fc80000000014 */
[----:B------:R-:W-:-:S04]  /*0b40*/  ISETP.EQ.OR P1, PT, R5, -0x1, !P1 ;  /* 0xffffffff0500780c */ /* 0x000fc80004f22670 */
[----:B------:R-:W-:Y:S02]  /*0b50*/  FSEL R14, R18, R14, P1 ;  /* 0x0000000e120e7208 */ /* 0x000fe40000800000 */
[----:B------:R-:W-:Y:S01]  /*0b60*/  FSEL R15, R19, R15, P1 ;  /* 0x0000000f130f7208 */ /* 0x000fe20000800000 */
[----:B-1----:R-:W-:-:S06]  /*0b70*/  DFMA R20, R6, R22, R20 ;  /* 0x000000160614722b */ /* 0x002fcc0000000014 */
[----:B------:R-:W-:Y:S02]  /*0b80*/  @P1 VIADD R5, R4, 0x2 ;  /* 0x0000000204051836 */ /* 0x000fe40000000000 */
[----:B------:R-:W-:-:S06]  /*0b90*/  DSETP.GEU.AND P2, PT, R14, R20, PT ;  /* 0x000000140e00722a */ /* 0x000fcc0003f4e000 */
[----:B------:R-:W-:-:S04]  /*0ba0*/  ISETP.EQ.OR P1, PT, R5, -0x1, !P2 ;  /* 0xffffffff0500780c */ /* 0x000fc80005722670 */
[----:B------:R-:W-:Y:S02]  /*0bb0*/  FSEL R14, R20, R14, P1 ;  /* 0x0000000e140e7208 */ /* 0x000fe40000800000 */
[----:B------:R-:W-:-:S07]  /*0bc0*/  FSEL R15, R21, R15, P1 ;  /* 0x0000000f150f7208 */ /* 0x000fce0000800000 */
[C---:B------:R-:W-:Y:S02]  /*0bd0*/  @P1 VIADD R5, R4.reuse, 0x3 ;  /* 0x0000000304051836 */ /* 0x040fe40000000000 */
[----:B------:R-:W-:-:S07]  /*0be0*/  VIADD R4, R4, 0x4 ;  /* 0x0000000404047836 */ /* 0x000fce0000000000 */
.L_x_5:
[----:B0-----:R-:W-:-:S13]  /*0bf0*/  LOP3.LUT P1, R16, R2, 0x3, RZ, 0xc0, !PT ;  /* 0x0000000302107812 */ /* 0x001fda000782c0ff */
[----:B------:R-:W-:Y:S05]  /*0c00*/  @!P1 BRA `(.L_x_4) ;  /* 0x0000000000a09947 */ /* 0x000fea0003800000 */
[----:B------:R-:W-:Y:S02]  /*0c10*/  ISETP.NE.AND P1, PT, R16, 0x1, PT ;  /* 0x000000011000780c */ /* 0x000fe40003f25270 */
[----:B------:R-:W-:-:S04]  /*0c20*/  LOP3.LUT R2, R2, 0x1, RZ, 0xc0, !PT ;  /* 0x0000000102027812 */ /* 0x000fc800078ec0ff */
[----:B------:R-:W-:-:S07]  /*0c30*/  ISETP.NE.U32.AND P2, PT, R2, 0x1, PT ;  /* 0x000000010200780c */ /* 0x000fce0003f45070 */
[----:B------:R-:W-:Y:S06]  /*0c40*/  @!P1 BRA `(.L_x_6) ;  /* 0x0000000000609947 */ /* 0x000fec0003800000 */
[----:B------:R-:W-:-:S04]  /*0c50*/  IMAD R2, R4, 0x18, RZ ;  /* 0x0000001804027824 */ /* 0x000fc800078e02ff */
[----:B------:R-:W0:Y:S08]  /*0c60*/  LDC.64 R24, c[0x3][R2] ;  /* 0x00c0000002187b82 */ /* 0x000e300000000a00 */
[----:B------:R-:W2:Y:S08]  /*0c70*/  LDC.64 R22, c[0x3][R2+0x8] ;  /* 0x00c0020002167b82 */ /* 0x000eb00000000a00 */
[----:B------:R-:W3:Y:S08]  /*0c80*/  LDC.64 R20, c[0x3][R2+0x10] ;  /* 0x00c0040002147b82 */ /* 0x000ef00000000a00 */
[----:B------:R-:W1:Y:S01]  /*0c90*/  LDC.64 R18, c[0x3][R2+0x18] ;  /* 0x00c0060002127b82 */ /* 0x000e620000000a00 */
[----:B0-----:R-:W-:-:S07]  /*0ca0*/  DFMA R24, R10, R24, RZ ;  /* 0x000000180a18722b */ /* 0x001fce00000000ff */
[----:B------:R-:W0:Y:S01]  /*0cb0*/  LDC.64 R16, c[0x3][R2+0x20] ;  /* 0x00c0080002107b82 */ /* 0x000e220000000a00 */
[----:B--2---:R-:W-:-:S07]  /*0cc0*/  DFMA R24, R8, R22, R24 ;  /* 0x000000160818722b */ /* 0x004fce0000000018 */
[----:B------:R-:W2:Y:S01]  /*0cd0*/  LDC.64 R22, c[0x3][R2+0x28] ;  /* 0x00c00a0002167b82 */ /* 0x000ea20000000a00 */
[----:B---3--:R-:W-:Y:S02]  /*0ce0*/  DFMA R20, R6, R20, R24 ;  /* 0x000000140614722b */ /* 0x008fe40000000018 */
[----:B-1----:R-:W-:-:S06]  /*0cf0*/  DFMA R18, R10, R18, RZ ;  /* 0x000000120a12722b */ /* 0x002fcc00000000ff */
[----:B------:R-:W-:Y:S02]  /*0d00*/  DSETP.GEU.AND P1, PT, R14, R20, PT ;  /* 0x000000140e00722a */ /* 0x000fe40003f2e000 */
[----:B0-----:R-:W-:-:S04]  /*0d10*/  DFMA R16, R8, R16, R18 ;  /* 0x000000100810722b */ /* 0x001fc80000000012 */
[----:B------:R-:W-:-:S04]  /*0d20*/  ISETP.EQ.OR P1, PT, R5, -0x1, !P1 ;  /* 0xffffffff0500780c */ /* 0x000fc80004f22670 */
[----:B------:R-:W-:Y:S02]  /*0d30*/  FSEL R14, R20, R14, P1 ;  /* 0x0000000e140e7208 */ /* 0x000fe40000800000 */
[----:B------:R-:W-:Y:S01]  /*0d40*/  FSEL R15, R21, R15, P1 ;  /* 0x0000000f150f7208 */ /* 0x000fe20000800000 */
[----:B--2---:R-:W-:Y:S01]  /*0d50*/  DFMA R16, R6, R22, R16 ;  /* 0x000000160610722b */ /* 0x004fe20000000010 */
[----:B------:R-:W-:-:S07]  /*0d60*/  SEL R5, R4, R5, P1 ;  /* 0x0000000504057207 */ /* 0x000fce0000800000 */
[----:B------:R-:W-:-:S06]  /*0d70*/  DSETP.GEU.AND P3, PT, R14, R16, PT ;  /* 0x000000100e00722a */ /* 0x000fcc0003f6e000 */
[----:B------:R-:W-:-:S04]  /*0d80*/  ISETP.EQ.OR P1, PT, R5, -0x1, !P3 ;  /* 0xffffffff0500780c */ /* 0x000fc80005f22670 */
[----:B------:R-:W-:Y:S02]  /*0d90*/  FSEL R14, R16, R14, P1 ;  /* 0x0000000e100e7208 */ /* 0x000fe40000800000 */
[----:B------:R-:W-:-:S07]  /*0da0*/  FSEL R15, R17, R15, P1 ;  /* 0x0000000f110f7208 */ /* 0x000fce0000800000 */
[C---:B------:R-:W-:Y:S02]  /*0db0*/  @P1 VIADD R5, R4.reuse, 0x1 ;  /* 0x0000000104051836 */ /* 0x040fe40000000000 */
[----:B------:R-:W-:-:S07]  /*0dc0*/  VIADD R4, R4, 0x2 ;  /* 0x0000000204047836 */ /* 0x000fce0000000000 */
.L_x_6:
[----:B------:R-:W-:Y:S05]  /*0dd0*/  @P2 BRA `(.L_x_4) ;  /* 0x00000000002c2947 */ /* 0x000fea0003800000 */
[----:B------:R-:W-:Y:S01]  /*0de0*/  IMAD R2, R4, 0x18, RZ ;  /* 0x0000001804027824 */ /* 0x000fe200078e02ff */
[----:B------:R-:W-:-:S03]  /*0df0*/  ISETP.NE.AND P1, PT, R5, -0x1, PT ;  /* 0xffffffff0500780c */ /* 0x000fc60003f25270 */
[----:B------:R-:W0:Y:S08]  /*0e00*/  LDC.64 R16, c[0x3][R2] ;  /* 0x00c0000002107b82 */ /* 0x000e300000000a00 */
[----:B------:R-:W2:Y:S08]  /*0e10*/  LDC.64 R18, c[0x3][R2+0x8] ;  /* 0x00c0020002127b82 */ /* 0x000eb00000000a00 */
[----:B------:R-:W3:Y:S01]  /*0e20*/  LDC.64 R20, c[0x3][R2+0x10] ;  /* 0x00c0040002147b82 */ /* 0x000ee20000000a00 */
[----:B0-----:R-:W-:-:S08]  /*0e30*/  DFMA R16, R10, R16, RZ ;  /* 0x000000100a10722b */ /* 0x001fd000000000ff */
[----:B--2---:R-:W-:-:S08]  /*0e40*/  DFMA R16, R8, R18, R16 ;  /* 0x000000120810722b */ /* 0x004fd00000000010 */
[----:B---3--:R-:W-:-:S08]  /*0e50*/  DFMA R16, R6, R20, R16 ;  /* 0x000000140610722b */ /* 0x008fd00000000010 */
[----:B------:R-:W-:-:S06]  /*0e60*/  DSETP.GEU.AND P2, PT, R14, R16, PT ;  /* 0x000000100e00722a */ /* 0x000fcc0003f4e000 */
[----:B------:R-:W-:-:S05]  /*0e70*/  @P1 SEL R4, R4, R5, !P2 ;  /* 0x0000000504041207 */ /* 0x000fca0005000000 */
[----:B------:R-:W-:-:S07]  /*0e80*/  IMAD.MOV.U32 R5, RZ, RZ, R4 ;  /* 0x000000ffff057224 */ /* 0x000fce00078e0004 */
.L_x_4:
[----:B------:R1:W-:Y:S01]  /*0e90*/  STG.E.U8 desc[UR10][R12.64+0x3], R5 ;  /* 0x000003050c007986 */ /* 0x0003e2000c10110a */
[----:B------:R-:W-:Y:S05]  /*0ea0*/  @!P0 BRA `(.L_x_7) ;  /* 0xfffffff000d08947 */ /* 0x000fea000383ffff */
[----:B------:R-:W-:Y:S05]  /*0eb0*/  EXIT ;  /* 0x000000000000794d */ /* 0x000fea0003800000 */
.L_x_8:
[----:B------:R-:W-:-:S00]  /*0ec0*/  BRA `(.L_x_8) ;  /* 0xfffffffc00fc7947 */ /* 0x000fc0000383ffff */
[----:B------:R-:W-:-:S00]  /*0ed0*/  NOP ;  /* 0x0000000000007918 */ /* 0x000fc00000000000 */
        /* <DEDUP_REMOVED lines=10> */
.L_x_9:


//--------------------- .nv.shared.reserved.0     --------------------------
	.section	.nv.shared.reserved.0,"aw",@nobits
	.weak		__nv_reservedSMEM_offset_0_alias
	.size		__nv_reservedSMEM_offset_0_alias, 0, 64
	.other		__nv_reservedSMEM_offset_0_alias,@"STO_CUDA_RESERVED_SHARED STV_DEFAULT"
__nv_reservedSMEM_offset_0_alias:
	.zero		0
	.zero		64


//--------------------- .nv.constant0._Z6kernelP6uchar4ii --------------------------
	.section	.nv.constant0._Z6kernelP6uchar4ii,"a",@progbits
	.sectionflags	@""
	.align	4
.nv.constant0._Z6kernelP6uchar4ii:
	.zero		912


//--------------------- SYMBOLS --------------------------

	.type		.nv.reservedSmem.offset0,@object
	.size		.nv.reservedSmem.offset0,0x4
